	.target	sm_100a

	.elftype	@"ET_EXEC"


//--------------------- .note.nv.tkinfo           --------------------------
	.section	.note.nv.tkinfo,"",@"SHT_NOTE"
	.sectionflags	@"SHF_NOTE_NV_TKINFO"
	.tkinfo
        /*0018*/ 	.word	0x00000081
        /*0030*/ 	.string	""
        /*0030*/ 	.string	"ptxas-blackwell"
        /*0030*/ 	.string	"Cuda compilation tools, release 12.9, V12.9.86"
        /*0030*/ 	.string	"Build cuda_12.9.r12.9/compiler.36037853_0"
        /*0030*/ 	.string	"-v  -suppress-debug-info  -lineinfo  -arch sm_100a "



//--------------------- .note.nv.cuver            --------------------------
	.section	.note.nv.cuver,"",@"SHT_NOTE"
	.sectionflags	@"SHF_NOTE_NV_CUVER"
        /*0018*/ 	.short	0x0001
        /*001a*/ 	.short	0x0064
        /*001c*/ 	.short	0x0001
        /*001e*/ 	.short	0x0000
        /*0020*/ 	.short	0x0001
        /*0022*/ 	.short	0x0000


//--------------------- .nv.info                  --------------------------
	.section	.nv.info,"",@"SHT_CUDA_INFO"
	.align	4


	//----- nvinfo : EIATTR_REGCOUNT
	.align		4
        /*0000*/ 	.byte	0x04, 0x2f
        /*0002*/ 	.short	(.L_1 - .L_0)
	.align		4
.L_0:
        /*0004*/ 	.word	index@(matmul_kernel)
        /*0008*/ 	.word	0x0000003f


	//----- nvinfo : EIATTR_FRAME_SIZE
	.align		4
.L_1:
        /*000c*/ 	.byte	0x04, 0x11
        /*000e*/ 	.short	(.L_3 - .L_2)
	.align		4
.L_2:
        /*0010*/ 	.word	index@(matmul_kernel)
        /*0014*/ 	.word	0x00000000


	//----- nvinfo : EIATTR_MIN_STACK_SIZE
	.align		4
.L_3:
        /*0018*/ 	.byte	0x04, 0x12
        /*001a*/ 	.short	(.L_5 - .L_4)
	.align		4
.L_4:
        /*001c*/ 	.word	index@(matmul_kernel)
        /*0020*/ 	.word	0x00000000
.L_5:


//--------------------- .nv.info.matmul_kernel    --------------------------
	.section	.nv.info.matmul_kernel,"",@"SHT_CUDA_INFO"
	.sectionflags	@""
	.align	4


	//----- nvinfo : EIATTR_CUDA_API_VERSION
	.align		4
        /*0000*/ 	.byte	0x04, 0x37
        /*0002*/ 	.short	(.L_7 - .L_6)
.L_6:
        /*0004*/ 	.word	0x00000081


	//----- nvinfo : EIATTR_KPARAM_INFO
	.align		4
.L_7:
        /*0008*/ 	.byte	0x04, 0x17
        /*000a*/ 	.short	(.L_9 - .L_8)
.L_8:
        /*000c*/ 	.word	0x00000000
        /*0010*/ 	.short	0x000d
        /*0012*/ 	.short	0x0048
        /*0014*/ 	.byte	0x00, 0xf4, 0x21, 0x00


	//----- nvinfo : EIATTR_KPARAM_INFO
	.align		4
.L_9:
        /*0018*/ 	.byte	0x04, 0x17
        /*001a*/ 	.short	(.L_11 - .L_10)
.L_10:
        /*001c*/ 	.word	0x00000000
        /*0020*/ 	.short	0x000c
        /*0022*/ 	.short	0x0040
        /*0024*/ 	.byte	0x00, 0xf4, 0x21, 0x00


	//----- nvinfo : EIATTR_KPARAM_INFO
	.align		4
.L_11:
        /*0028*/ 	.byte	0x04, 0x17
        /*002a*/ 	.short	(.L_13 - .L_12)
.L_12:
        /*002c*/ 	.word	0x00000000
        /*0030*/ 	.short	0x000b
        /*0032*/ 	.short	0x0038
        /*0034*/ 	.byte	0x00, 0xf0, 0x11, 0x00


	//----- nvinfo : EIATTR_KPARAM_INFO
	.align		4
.L_13:
        /*0038*/ 	.byte	0x04, 0x17
        /*003a*/ 	.short	(.L_15 - .L_14)
.L_14:
        /*003c*/ 	.word	0x00000000
        /*0040*/ 	.short	0x000a
        /*0042*/ 	.short	0x0034
        /*0044*/ 	.byte	0x00, 0xf0, 0x11, 0x00


	//----- nvinfo : EIATTR_KPARAM_INFO
	.align		4
.L_15:
        /*0048*/ 	.byte	0x04, 0x17
        /*004a*/ 	.short	(.L_17 - .L_16)
.L_16:
        /*004c*/ 	.word	0x00000000
        /*0050*/ 	.short	0x0009
        /*0052*/ 	.short	0x0030
        /*0054*/ 	.byte	0x00, 0xf0, 0x11, 0x00


	//----- nvinfo : EIATTR_KPARAM_INFO
	.align		4
.L_17:
        /*0058*/ 	.byte	0x04, 0x17
        /*005a*/ 	.short	(.L_19 - .L_18)
.L_18:
        /*005c*/ 	.word	0x00000000
        /*0060*/ 	.short	0x0008
        /*0062*/ 	.short	0x002c
        /*0064*/ 	.byte	0x00, 0xf0, 0x11, 0x00


	//----- nvinfo : EIATTR_KPARAM_INFO
	.align		4
.L_19:
        /*0068*/ 	.byte	0x04, 0x17
        /*006a*/ 	.short	(.L_21 - .L_20)
.L_20:
        /*006c*/ 	.word	0x00000000
        /*0070*/ 	.short	0x0007
        /*0072*/ 	.short	0x0028
        /*0074*/ 	.byte	0x00, 0xf0, 0x11, 0x00


	//----- nvinfo : EIATTR_KPARAM_INFO
	.align		4
.L_21:
        /*0078*/ 	.byte	0x04, 0x17
        /*007a*/ 	.short	(.L_23 - .L_22)
.L_22:
        /*007c*/ 	.word	0x00000000
        /*0080*/ 	.short	0x0006
        /*0082*/ 	.short	0x0024
        /*0084*/ 	.byte	0x00, 0xf0, 0x11, 0x00


	//----- nvinfo : EIATTR_KPARAM_INFO
	.align		4
.L_23:
        /*0088*/ 	.byte	0x04, 0x17
        /*008a*/ 	.short	(.L_25 - .L_24)
.L_24:
        /*008c*/ 	.word	0x00000000
        /*0090*/ 	.short	0x0005
        /*0092*/ 	.short	0x0020
        /*0094*/ 	.byte	0x00, 0xf0, 0x11, 0x00


	//----- nvinfo : EIATTR_KPARAM_INFO
	.align		4
.L_25:
        /*0098*/ 	.byte	0x04, 0x17
        /*009a*/ 	.short	(.L_27 - .L_26)
.L_26:
        /*009c*/ 	.word	0x00000000
        /*00a0*/ 	.short	0x0004
        /*00a2*/ 	.short	0x001c
        /*00a4*/ 	.byte	0x00, 0xf0, 0x11, 0x00


	//----- nvinfo : EIATTR_KPARAM_INFO
	.align		4
.L_27:
        /*00a8*/ 	.byte	0x04, 0x17
        /*00aa*/ 	.short	(.L_29 - .L_28)
.L_28:
        /*00ac*/ 	.word	0x00000000
        /*00b0*/ 	.short	0x0003
        /*00b2*/ 	.short	0x0018
        /*00b4*/ 	.byte	0x00, 0xf0, 0x11, 0x00


	//----- nvinfo : EIATTR_KPARAM_INFO
	.align		4
.L_29:
        /*00b8*/ 	.byte	0x04, 0x17
        /*00ba*/ 	.short	(.L_31 - .L_30)
.L_30:
        /*00bc*/ 	.word	0x00000000
        /*00c0*/ 	.short	0x0002
        /*00c2*/ 	.short	0x0010
        /*00c4*/ 	.byte	0x00, 0xf4, 0x21, 0x00


	//----- nvinfo : EIATTR_KPARAM_INFO
	.align		4
.L_31:
        /*00c8*/ 	.byte	0x04, 0x17
        /*00ca*/ 	.short	(.L_33 - .L_32)
.L_32:
        /*00cc*/ 	.word	0x00000000
        /*00d0*/ 	.short	0x0001
        /*00d2*/ 	.short	0x0008
        /*00d4*/ 	.byte	0x00, 0xf4, 0x21, 0x00


	//----- nvinfo : EIATTR_KPARAM_INFO
	.align		4
.L_33:
        /*00d8*/ 	.byte	0x04, 0x17
        /*00da*/ 	.short	(.L_35 - .L_34)
.L_34:
        /*00dc*/ 	.word	0x00000000
        /*00e0*/ 	.short	0x0000
        /*00e2*/ 	.short	0x0000
        /*00e4*/ 	.byte	0x00, 0xf4, 0x21, 0x00


	//----- nvinfo : EIATTR_SPARSE_MMA_MASK
	.align		4
.L_35:
        /*00e8*/ 	.byte	0x03, 0x50
        /*00ea*/ 	.short	0x0000


	//----- nvinfo : EIATTR_MAXREG_COUNT
	.align		4
        /*00ec*/ 	.byte	0x03, 0x1b
        /*00ee*/ 	.short	0x00ff


	//----- nvinfo : EIATTR_NUM_BARRIERS
	.align		4
        /*00f0*/ 	.byte	0x02, 0x4c
        /*00f2*/ 	.byte	0x01
	.zero		1


	//----- nvinfo : EIATTR_VRC_CTA_INIT_COUNT
	.align		4
        /*00f4*/ 	.byte	0x02, 0x4a
	.zero		1
	.zero		1


	//----- nvinfo : EIATTR_EXIT_INSTR_OFFSETS
	.align		4
        /*00f8*/ 	.byte	0x04, 0x1c
        /*00fa*/ 	.short	(.L_37 - .L_36)


	//   ....[0]....
.L_36:
        /*00fc*/ 	.word	0x00001aa0


	//   ....[1]....
        /*0100*/ 	.word	0x00001ad0


	//----- nvinfo : EIATTR_REQNTID
	.align		4
.L_37:
        /*0104*/ 	.byte	0x04, 0x10
        /*0106*/ 	.short	(.L_39 - .L_38)
.L_38:
        /*0108*/ 	.word	0x00000100
        /*010c*/ 	.word	0x00000001
        /*0110*/ 	.word	0x00000001


	//----- nvinfo : EIATTR_CBANK_PARAM_SIZE
	.align		4
.L_39:
        /*0114*/ 	.byte	0x03, 0x19
        /*0116*/ 	.short	0x0050


	//----- nvinfo : EIATTR_PARAM_CBANK
	.align		4
        /*0118*/ 	.byte	0x04, 0x0a
        /*011a*/ 	.short	(.L_41 - .L_40)
	.align		4
.L_40:
        /*011c*/ 	.word	index@(.nv.constant0.matmul_kernel)
        /*0120*/ 	.short	0x0380
        /*0122*/ 	.short	0x0050


	//----- nvinfo : EIATTR_SW_WAR
	.align		4
.L_41:
        /*0124*/ 	.byte	0x04, 0x36
        /*0126*/ 	.short	(.L_43 - .L_42)
.L_42:
        /*0128*/ 	.word	0x00000008
.L_43:


//--------------------- .nv.compat                --------------------------
	.section	.nv.compat,"",@"SHT_CUDA_COMPAT_INFO"
	.align	4
        /*0000*/ 	.byte	0x02, 0x02, 0x01, 0x00, 0x02, 0x05, 0x05, 0x00, 0x02, 0x03, 0x00, 0x00, 0x02, 0x06, 0x01, 0x00


//--------------------- .nv.callgraph             --------------------------
	.section	.nv.callgraph,"",@"SHT_CUDA_CALLGRAPH"
	.align	4
	.sectionentsize	8
	.align		4
        /*0000*/ 	.word	0x00000000
	.align		4
        /*0004*/ 	.word	0xffffffff
	.align		4
        /*0008*/ 	.word	0x00000000
	.align		4
        /*000c*/ 	.word	0xfffffffe
	.align		4
        /*0010*/ 	.word	0x00000000
	.align		4
        /*0014*/ 	.word	0xfffffffd
	.align		4
        /*0018*/ 	.word	0x00000000
	.align		4
        /*001c*/ 	.word	0xfffffffc


//--------------------- .text.matmul_kernel       --------------------------
	.section	.text.matmul_kernel,"ax",@progbits
	.align	128
        .global         matmul_kernel
        .type           matmul_kernel,@function
        .size           matmul_kernel,(.L_x_3 - matmul_kernel)
        .other          matmul_kernel,@"STO_CUDA_ENTRY STV_DEFAULT"
matmul_kernel:
.text.matmul_kernel:
[----:B------:R-:W0:Y:S08]  /*0000*/  LDC R1, c[0x0][0x37c] ;  /* 0x0000df00ff017b82 */ /* 0x000e300000000800 */
[----:B------:R-:W1:Y:S01]  /*0010*/  LDC.64 R22, c[0x0][0x398] ;  /* 0x0000e600ff167b82 */ /* 0x000e620000000a00 */
[----:B------:R-:W2:Y:S01]  /*0020*/  S2R R5, SR_CTAID.X ;  /* 0x0000000000057919 */ /* 0x000ea20000002500 */
[----:B------:R-:W-:Y:S01]  /*0030*/  UMOV UR4, 0x400 ;  /* 0x0000040000047882 */ /* 0x000fe20000000000 */
[----:B------:R-:W3:Y:S01]  /*0040*/  LDCU.64 UR6, c[0x0][0x358] ;  /* 0x00006b00ff0677ac */ /* 0x000ee20008000a00 */
[----:B------:R-:W4:Y:S04]  /*0050*/  S2R R14, SR_TID.X ;  /* 0x00000000000e7919 */ /* 0x000f280000002100 */
[----:B------:R-:W5:Y:S08]  /*0060*/  LDC R44, c[0x0][0x3a0] ;  /* 0x0000e800ff2c7b82 */ /* 0x000f700000000800 */
[----:B------:R-:W0:Y:S01]  /*0070*/  S2UR UR5, SR_CgaCtaId ;  /* 0x00000000000579c3 */ /* 0x000e220000008800 */
[----:B-1----:R-:W-:-:S05]  /*0080*/  VIADD R0, R23, 0x3f ;  /* 0x0000003f17007836 */ /* 0x002fca0000000000 */
[----:B------:R-:W-:Y:S01]  /*0090*/  SHF.R.S32.HI R3, RZ, 0x1f, R0 ;  /* 0x0000001fff037819 */ /* 0x000fe20000011400 */
[----:B-----5:R-:W-:-:S03]  /*00a0*/  VIADD R44, R44, 0x1f ;  /* 0x0000001f2c2c7836 */ /* 0x020fc60000000000 */
[----:B------:R-:W-:Y:S02]  /*00b0*/  LEA.HI R3, R3, R0, RZ, 0x6 ;  /* 0x0000000003037211 */ /* 0x000fe400078f30ff */
[----:B--2---:R-:W-:Y:S02]  /*00c0*/  IABS R8, R5 ;  /* 0x0000000500087213 */ /* 0x004fe40000000000 */
[----:B------:R-:W-:Y:S01]  /*00d0*/  SHF.R.S32.HI R3, RZ, 0x6, R3 ;  /* 0x00000006ff037819 */ /* 0x000fe20000011403 */
[----:B0-----:R-:W-:-:S04]  /*00e0*/  ULEA UR4, UR5, UR4, 0x18 ;  /* 0x0000000405047291 */ /* 0x001fc8000f8ec0ff */
[----:B------:R-:W-:-:S05]  /*00f0*/  IMAD.SHL.U32 R4, R3, 0x8, RZ ;  /* 0x0000000803047824 */ /* 0x000fca00078e00ff */
[-C--:B------:R-:W-:Y:S02]  /*0100*/  IABS R7, R4.reuse ;  /* 0x0000000400077213 */ /* 0x080fe40000000000 */
[----:B------:R-:W-:Y:S02]  /*0110*/  IABS R10, R4 ;  /* 0x00000004000a7213 */ /* 0x000fe40000000000 */
[----:B------:R-:W0:Y:S08]  /*0120*/  I2F.RP R0, R7 ;  /* 0x0000000700007306 */ /* 0x000e300000209400 */
[----:B0-----:R-:W0:Y:S02]  /*0130*/  MUFU.RCP R0, R0 ;  /* 0x0000000000007308 */ /* 0x001e240000001000 */
[----:B0-----:R-:W-:-:S02]  /*0140*/  VIADD R2, R0, 0xffffffe ;  /* 0x0ffffffe00027836 */ /* 0x001fc40000000000 */
[----:B------:R-:W-:-:S04]  /*0150*/  IMAD.MOV R0, RZ, RZ, -R10 ;  /* 0x000000ffff007224 */ /* 0x000fc800078e0a0a */
[----:B------:R0:W1:Y:S02]  /*0160*/  F2I.FTZ.U32.TRUNC.NTZ R3, R2 ;  /* 0x0000000200037305 */ /* 0x000064000021f000 */
[----:B0-----:R-:W-:Y:S02]  /*0170*/  IMAD.MOV.U32 R2, RZ, RZ, RZ ;  /* 0x000000ffff027224 */ /* 0x001fe400078e00ff */
[----:B-1----:R-:W-:-:S04]  /*0180*/  IMAD.MOV R6, RZ, RZ, -R3 ;  /* 0x000000ffff067224 */ /* 0x002fc800078e0a03 */
[----:B------:R-:W-:Y:S02]  /*0190*/  IMAD R9, R6, R7, RZ ;  /* 0x0000000706097224 */ /* 0x000fe400078e02ff */
[----:B------:R-:W-:Y:S02]  /*01a0*/  IMAD.MOV.U32 R6, RZ, RZ, R8 ;  /* 0x000000ffff067224 */ /* 0x000fe400078e0008 */
[----:B------:R-:W-:-:S06]  /*01b0*/  IMAD.HI.U32 R3, R3, R9, R2 ;  /* 0x0000000903037227 */ /* 0x000fcc00078e0002 */
[----:B------:R-:W-:-:S04]  /*01c0*/  IMAD.HI.U32 R3, R3, R6, RZ ;  /* 0x0000000603037227 */ /* 0x000fc800078e00ff */
[----:B------:R-:W-:-:S05]  /*01d0*/  IMAD R0, R3, R0, R6 ;  /* 0x0000000003007224 */ /* 0x000fca00078e0206 */
[----:B------:R-:W-:-:S13]  /*01e0*/  ISETP.GT.U32.AND P1, PT, R7, R0, PT ;  /* 0x000000000700720c */ /* 0x000fda0003f24070 */
[----:B------:R-:W-:Y:S02]  /*01f0*/  @!P1 IMAD.IADD R0, R0, 0x1, -R7 ;  /* 0x0000000100009824 */ /* 0x000fe400078e0a07 */
[----:B------:R-:W-:Y:S01]  /*0200*/  @!P1 VIADD R3, R3, 0x1 ;  /* 0x0000000103039836 */ /* 0x000fe20000000000 */
[----:B------:R-:W-:Y:S02]  /*0210*/  ISETP.NE.AND P1, PT, R4, RZ, PT ;  /* 0x000000ff0400720c */ /* 0x000fe40003f25270 */
[----:B------:R-:W-:Y:S02]  /*0220*/  ISETP.GE.U32.AND P0, PT, R0, R7, PT ;  /* 0x000000070000720c */ /* 0x000fe40003f06070 */
[----:B------:R-:W-:-:S04]  /*0230*/  LOP3.LUT R0, R5, R4, RZ, 0x3c, !PT ;  /* 0x0000000405007212 */ /* 0x000fc800078e3cff */
[----:B------:R-:W-:Y:S01]  /*0240*/  ISETP.GE.AND P2, PT, R0, RZ, PT ;  /* 0x000000ff0000720c */ /* 0x000fe20003f46270 */
[----:B------:R-:W-:-:S06]  /*0250*/  VIADD R0, R22, 0xf ;  /* 0x0000000f16007836 */ /* 0x000fcc0000000000 */
[----:B------:R-:W-:-:S04]  /*0260*/  @P0 VIADD R3, R3, 0x1 ;  /* 0x0000000103030836 */ /* 0x000fc80000000000 */
[----:B------:R-:W-:Y:S01]  /*0270*/  IMAD.MOV.U32 R2, RZ, RZ, R3 ;  /* 0x000000ffff027224 */ /* 0x000fe200078e0003 */
[----:B------:R-:W-:-:S03]  /*0280*/  SHF.R.S32.HI R3, RZ, 0x1f, R0 ;  /* 0x0000001fff037819 */ /* 0x000fc60000011400 */
[----:B------:R-:W-:Y:S01]  /*0290*/  @!P2 IMAD.MOV R2, RZ, RZ, -R2 ;  /* 0x000000ffff02a224 */ /* 0x000fe200078e0a02 */
[----:B------:R-:W-:Y:S02]  /*02a0*/  @!P1 LOP3.LUT R2, RZ, R4, RZ, 0x33, !PT ;  /* 0x00000004ff029212 */ /* 0x000fe400078e33ff */
[----:B------:R-:W-:-:S03]  /*02b0*/  LEA.HI R3, R3, R0, RZ, 0x4 ;  /* 0x0000000003037211 */ /* 0x000fc600078f20ff */
[----:B------:R-:W-:Y:S02]  /*02c0*/  IMAD.SHL.U32 R6, R2, 0x8, RZ ;  /* 0x0000000802067824 */ /* 0x000fe400078e00ff */
[----:B------:R-:W-:-:S03]  /*02d0*/  IMAD.MOV R2, RZ, RZ, -R2 ;  /* 0x000000ffff027224 */ /* 0x000fc600078e0a02 */
[----:B------:R-:W-:Y:S01]  /*02e0*/  LEA.HI.SX32 R3, R3, -R6, 0x1c ;  /* 0x8000000603037211 */ /* 0x000fe200078fe2ff */
[----:B------:R-:W-:-:S03]  /*02f0*/  IMAD R4, R4, R2, R5 ;  /* 0x0000000204047224 */ /* 0x000fc600078e0205 */
[----:B------:R-:W-:Y:S02]  /*0300*/  VIMNMX R11, PT, PT, R3, 0x8, PT ;  /* 0x00000008030b7848 */ /* 0x000fe40003fe0100 */
[----:B------:R-:W-:Y:S02]  /*0310*/  IABS R9, R4 ;  /* 0x0000000400097213 */ /* 0x000fe40000000000 */
[----:B------:R-:W-:-:S04]  /*0320*/  IABS R7, R11 ;  /* 0x0000000b00077213 */ /* 0x000fc80000000000 */
[----:B------:R-:W0:Y:S08]  /*0330*/  I2F.RP R0, R7 ;  /* 0x0000000700007306 */ /* 0x000e300000209400 */
[----:B0-----:R-:W0:Y:S02]  /*0340*/  MUFU.RCP R0, R0 ;  /* 0x0000000000007308 */ /* 0x001e240000001000 */
[----:B0-----:R-:W-:-:S06]  /*0350*/  VIADD R3, R0, 0xffffffe ;  /* 0x0ffffffe00037836 */ /* 0x001fcc0000000000 */
[----:B------:R-:W0:Y:S02]  /*0360*/  F2I.FTZ.U32.TRUNC.NTZ R3, R3 ;  /* 0x0000000300037305 */ /* 0x000e24000021f000 */
[----:B0-----:R-:W-:-:S04]  /*0370*/  IMAD.MOV R8, RZ, RZ, -R3 ;  /* 0x000000ffff087224 */ /* 0x001fc800078e0a03 */
[----:B------:R-:W-:Y:S01]  /*0380*/  IMAD.MOV.U32 R2, RZ, RZ, R8 ;  /* 0x000000ffff027224 */ /* 0x000fe200078e0008 */
[----:B------:R-:W-:-:S03]  /*0390*/  IABS R8, R11 ;  /* 0x0000000b00087213 */ /* 0x000fc60000000000 */
[----:B------:R-:W-:Y:S02]  /*03a0*/  IMAD R5, R2, R7, RZ ;  /* 0x0000000702057224 */ /* 0x000fe400078e02ff */
[----:B------:R-:W-:Y:S02]  /*03b0*/  IMAD.MOV.U32 R2, RZ, RZ, RZ ;  /* 0x000000ffff027224 */ /* 0x000fe400078e00ff */
[----:B------:R-:W-:Y:S02]  /*03c0*/  IMAD.MOV R0, RZ, RZ, -R8 ;  /* 0x000000ffff007224 */ /* 0x000fe400078e0a08 */
[----:B------:R-:W-:Y:S01]  /*03d0*/  IMAD.HI.U32 R2, R3, R5, R2 ;  /* 0x0000000503027227 */ /* 0x000fe200078e0002 */
[----:B----4-:R-:W-:-:S05]  /*03e0*/  LOP3.LUT R3, R14, 0xf, RZ, 0xc0, !PT ;  /* 0x0000000f0e037812 */ /* 0x010fca00078ec0ff */
        /* <DEDUP_REMOVED lines=8> */
[----:B------:R-:W-:-:S07]  /*0470*/  ISETP.GE.AND P2, PT, R0, RZ, PT ;  /* 0x000000ff0000720c */ /* 0x000fce0003f46270 */
[----:B------:R-:W-:Y:S01]  /*0480*/  @P0 VIADD R2, R2, 0x1 ;  /* 0x0000000102020836 */ /* 0x000fe20000000000 */
[----:B------:R-:W-:-:S03]  /*0490*/  ISETP.GT.AND P0, PT, R44, 0x1f, PT ;  /* 0x0000001f2c00780c */ /* 0x000fc60003f04270 */
[----:B------:R-:W-:Y:S01]  /*04a0*/  IMAD.MOV.U32 R8, RZ, RZ, R2 ;  /* 0x000000ffff087224 */ /* 0x000fe200078e0002 */
[----:B------:R-:W-:-:S03]  /*04b0*/  LOP3.LUT R2, R14, 0x1f, RZ, 0xc0, !PT ;  /* 0x0000001f0e027812 */ /* 0x000fc600078ec0ff */
[----:B------:R-:W-:Y:S01]  /*04c0*/  @!P2 IMAD.MOV R8, RZ, RZ, -R8 ;  /* 0x000000ffff08a224 */ /* 0x000fe200078e0a08 */
[----:B------:R-:W-:-:S05]  /*04d0*/  @!P1 LOP3.LUT R8, RZ, R11, RZ, 0x33, !PT ;  /* 0x0000000bff089212 */ /* 0x000fca00078e33ff */
[----:B------:R-:W-:Y:S01]  /*04e0*/  IMAD.MOV R0, RZ, RZ, -R8 ;  /* 0x000000ffff007224 */ /* 0x000fe200078e0a08 */
[----:B------:R-:W-:Y:S01]  /*04f0*/  @!P0 PRMT R16, RZ, 0x7610, R16 ;  /* 0x00007610ff108816 */ /* 0x000fe20000000010 */
[----:B------:R-:W-:Y:S01]  /*0500*/  @!P0 IMAD.SHL.U32 R5, R14, 0x40, RZ ;  /* 0x000000400e058824 */ /* 0x000fe200078e00ff */
[----:B------:R-:W-:Y:S01]  /*0510*/  @!P0 PRMT R18, RZ, 0x7610, R18 ;  /* 0x00007610ff128816 */ /* 0x000fe20000000012 */
[----:B------:R-:W-:Y:S01]  /*0520*/  IMAD R0, R11, R0, R4 ;  /* 0x000000000b007224 */ /* 0x000fe200078e0204 */
[----:B------:R-:W-:Y:S01]  /*0530*/  SHF.R.U32.HI R4, RZ, 0x4, R14 ;  /* 0x00000004ff047819 */ /* 0x000fe2000001160e */
[----:B------:R-:W-:Y:S01]  /*0540*/  IMAD.SHL.U32 R8, R8, 0x40, RZ ;  /* 0x0000004008087824 */ /* 0x000fe200078e00ff */
[----:B------:R-:W-:Y:S01]  /*0550*/  @!P0 PRMT R16, R16, 0x5410, RZ ;  /* 0x0000541010108816 */ /* 0x000fe200000000ff */
[----:B------:R-:W-:Y:S01]  /*0560*/  IMAD.IADD R0, R6, 0x1, R0 ;  /* 0x0000000106007824 */ /* 0x000fe200078e0200 */
[----:B------:R-:W-:Y:S01]  /*0570*/  @!P0 PRMT R18, R18, 0x5410, RZ ;  /* 0x0000541012128816 */ /* 0x000fe200000000ff */
[----:B------:R-:W-:-:S02]  /*0580*/  @!P0 IMAD.SHL.U32 R6, R14, 0x20, RZ ;  /* 0x000000200e068824 */ /* 0x000fc400078e00ff */
[----:B------:R-:W-:Y:S01]  /*0590*/  IMAD R0, R0, 0x10, R3 ;  /* 0x0000001000007824 */ /* 0x000fe200078e0203 */
[----:B------:R-:W-:Y:S01]  /*05a0*/  SGXT.U32 R3, R4, 0x4 ;  /* 0x000000040403781a */ /* 0x000fe20000000000 */
[----:B------:R-:W-:Y:S01]  /*05b0*/  @!P0 IMAD.SHL.U32 R4, R14, 0x2, RZ ;  /* 0x000000020e048824 */ /* 0x000fe200078e00ff */
[----:B------:R-:W-:Y:S01]  /*05c0*/  @!P0 LOP3.LUT R6, R6, 0x60, RZ, 0xc0, !PT ;  /* 0x0000006006068812 */ /* 0x000fe200078ec0ff */
[----:B---3--:R-:W-:Y:S06]  /*05d0*/  @!P0 BRA `(.L_x_0) ;  /* 0x0000001000488947 */ /* 0x008fec0003800000 */
[----:B------:R-:W-:Y:S01]  /*05e0*/  IABS R6, R22 ;  /* 0x0000001600067213 */ /* 0x000fe20000000000 */
[----:B------:R-:W0:Y:S01]  /*05f0*/  LDC R42, c[0x0][0x3a8] ;  /* 0x0000ea00ff2a7b82 */ /* 0x000e220000000800 */
[----:B------:R-:W-:Y:S01]  /*0600*/  IABS R11, R23 ;  /* 0x00000017000b7213 */ /* 0x000fe20000000000 */
[----:B------:R-:W1:Y:S01]  /*0610*/  LDCU UR8, c[0x0][0x3a4] ;  /* 0x00007480ff0877ac */ /* 0x000e620008000800 */
[----:B------:R-:W2:Y:S01]  /*0620*/  I2F.RP R9, R6 ;  /* 0x0000000600097306 */ /* 0x000ea20000209400 */
[----:B------:R-:W-:Y:S02]  /*0630*/  IABS R17, R0 ;  /* 0x0000000000117213 */ /* 0x000fe40000000000 */
[----:B------:R-:W-:Y:S01]  /*0640*/  SHF.R.U32.HI R10, RZ, 0x2, R14 ;  /* 0x00000002ff0a7819 */ /* 0x000fe2000001160e */
[----:B------:R-:W3:Y:S01]  /*0650*/  LDCU UR5, c[0x0][0x3a0] ;  /* 0x00007400ff0577ac */ /* 0x000ee20008000800 */
[----:B------:R-:W-:Y:S01]  /*0660*/  ISETP.GE.AND P4, PT, R0, RZ, PT ;  /* 0x000000ff0000720c */ /* 0x000fe20003f86270 */
[----:B------:R-:W4:Y:S02]  /*0670*/  LDC.64 R46, c[0x0][0x380] ;  /* 0x0000e000ff2e7b82 */ /* 0x000f240000000a00 */
[----:B------:R-:W5:Y:S06]  /*0680*/  I2F.RP R7, R11 ;  /* 0x0000000b00077306 */ /* 0x000f6c0000209400 */
[----:B------:R-:W0:Y:S02]  /*0690*/  LDC R53, c[0x0][0x3ac] ;  /* 0x0000eb00ff357b82 */ /* 0x000e240000000800 */
[----:B--2---:R-:W2:Y:S08]  /*06a0*/  MUFU.RCP R9, R9 ;  /* 0x0000000900097308 */ /* 0x004eb00000001000 */
[----:B-----5:R-:W5:Y:S01]  /*06b0*/  MUFU.RCP R7, R7 ;  /* 0x0000000700077308 */ /* 0x020f620000001000 */
[----:B--2---:R-:W-:-:S07]  /*06c0*/  VIADD R4, R9, 0xffffffe ;  /* 0x0ffffffe09047836 */ /* 0x004fce0000000000 */
[----:B------:R2:W0:Y:S02]  /*06d0*/  F2I.FTZ.U32.TRUNC.NTZ R5, R4 ;  /* 0x0000000400057305 */ /* 0x000424000021f000 */
[----:B0-----:R-:W-:Y:S02]  /*06e0*/  IMAD R51, R2, R53, RZ ;  /* 0x0000003502337224 */ /* 0x001fe400078e02ff */
[----:B------:R-:W-:Y:S02]  /*06f0*/  IMAD.SHL.U32 R53, R53, 0x20, RZ ;  /* 0x0000002035357824 */ /* 0x000fe400078e00ff */
[----:B-----5:R-:W-:Y:S02]  /*0700*/  VIADD R12, R7, 0xffffffe ;  /* 0x0ffffffe070c7836 */ /* 0x020fe40000000000 */
[----:B--2---:R-:W-:Y:S02]  /*0710*/  IMAD.MOV.U32 R4, RZ, RZ, RZ ;  /* 0x000000ffff047224 */ /* 0x004fe400078e00ff */
[----:B------:R-:W0:Y:S01]  /*0720*/  F2I.FTZ.U32.TRUNC.NTZ R13, R12 ;  /* 0x0000000c000d7305 */ /* 0x000e22000021f000 */
[----:B------:R-:W-:-:S04]  /*0730*/  IMAD.MOV R15, RZ, RZ, -R5 ;  /* 0x000000ffff0f7224 */ /* 0x000fc800078e0a05 */
[----:B------:R-:W-:-:S04]  /*0740*/  IMAD R15, R15, R6, RZ ;  /* 0x000000060f0f7224 */ /* 0x000fc800078e02ff */
[----:B------:R-:W-:Y:S01]  /*0750*/  IMAD.HI.U32 R9, R5, R15, R4 ;  /* 0x0000000f05097227 */ /* 0x000fe200078e0004 */
[----:B------:R-:W-:-:S03]  /*0760*/  SHF.R.S32.HI R5, RZ, 0x1f, R44 ;  /* 0x0000001fff057819 */ /* 0x000fc6000001142c */
[C---:B------:R-:W-:Y:S01]  /*0770*/  IMAD.SHL.U32 R4, R14.reuse, 0x2, RZ ;  /* 0x000000020e047824 */ /* 0x040fe200078e00ff */
[----:B------:R-:W-:Y:S01]  /*0780*/  LEA.HI R44, R5, R44, RZ, 0x5 ;  /* 0x0000002c052c7211 */ /* 0x000fe200078f28ff */
[----:B------:R-:W-:Y:S01]  /*0790*/  IMAD.HI.U32 R9, R9, R17, RZ ;  /* 0x0000001109097227 */ /* 0x000fe200078e00ff */
[----:B------:R-:W-:Y:S02]  /*07a0*/  LOP3.LUT R5, R14, 0xe0, RZ, 0xc0, !PT ;  /* 0x000000e00e057812 */ /* 0x000fe400078ec0ff */
[----:B------:R-:W-:Y:S01]  /*07b0*/  LOP3.LUT R7, R4, 0x1fe, RZ, 0xc0, !PT ;  /* 0x000001fe04077812 */ /* 0x000fe200078ec0ff */
[----:B------:R-:W-:Y:S01]  /*07c0*/  IMAD.MOV R16, RZ, RZ, -R9 ;  /* 0x000000ffff107224 */ /* 0x000fe200078e0a09 */
[----:B------:R-:W-:Y:S01]  /*07d0*/  LEA.HI R19, R5, R8, RZ, 0x1b ;  /* 0x0000000805137211 */ /* 0x000fe200078fd8ff */
[----:B0-----:R-:W-:Y:S01]  /*07e0*/  IMAD.MOV R12, RZ, RZ, -R13 ;  /* 0x000000ffff0c7224 */ /* 0x001fe200078e0a0d */
[----:B------:R-:W-:Y:S01]  /*07f0*/  LOP3.LUT R7, R7, 0x30, R10, 0x78, !PT ;  /* 0x0000003007077812 */ /* 0x000fe200078e780a */
[----:B------:R-:W-:Y:S01]  /*0800*/  IMAD R17, R6, R16, R17 ;  /* 0x0000001006117224 */ /* 0x000fe200078e0211 */
[----:B------:R-:W-:Y:S01]  /*0810*/  IABS R28, R19 ;  /* 0x00000013001c7213 */ /* 0x000fe20000000000 */
[----:B------:R-:W-:Y:S01]  /*0820*/  IMAD R15, R12, R11, RZ ;  /* 0x0000000b0c0f7224 */ /* 0x000fe200078e02ff */
[----:B------:R-:W-:Y:S01]  /*0830*/  SHF.R.S32.HI R44, RZ, 0x5, R44 ;  /* 0x00000005ff2c7819 */ /* 0x000fe2000001142c */
[----:B------:R-:W-:Y:S01]  /*0840*/  IMAD.MOV.U32 R12, RZ, RZ, RZ ;  /* 0x000000ffff0c7224 */ /* 0x000fe200078e00ff */
[----:B------:R-:W-:Y:S01]  /*0850*/  ISETP.GT.U32.AND P0, PT, R6, R17, PT ;  /* 0x000000110600720c */ /* 0x000fe20003f04070 */
[----:B------:R-:W-:-:S02]  /*0860*/  VIADD R29, R19, 0x30 ;  /* 0x00000030131d7836 */ /* 0x000fc40000000000 */
[----:B------:R-:W-:Y:S02]  /*0870*/  VIADD R27, R19, 0x20 ;  /* 0x00000020131b7836 */ /* 0x000fe40000000000 */
[----:B------:R-:W-:Y:S01]  /*0880*/  IMAD.HI.U32 R9, R13, R15, R12 ;  /* 0x0000000f0d097227 */ /* 0x000fe200078e000c */
[----:B------:R-:W-:Y:S02]  /*0890*/  IABS R18, R29 ;  /* 0x0000001d00127213 */ /* 0x000fe40000000000 */
[----:B------:R-:W-:Y:S01]  /*08a0*/  IABS R24, R27 ;  /* 0x0000001b00187213 */ /* 0x000fe20000000000 */
[C---:B------:R-:W-:Y:S02]  /*08b0*/  VIADD R10, R19.reuse, 0x38 ;  /* 0x00000038130a7836 */ /* 0x040fe40000000000 */
[----:B------:R-:W-:Y:S02]  /*08c0*/  VIADD R25, R19, 0x28 ;  /* 0x0000002813197836 */ /* 0x000fe40000000000 */
[----:B------:R-:W-:Y:S01]  /*08d0*/  @!P0 IMAD.IADD R17, R17, 0x1, -R6 ;  /* 0x0000000111118824 */ /* 0x000fe200078e0a06 */
[----:B------:R-:W-:Y:S01]  /*08e0*/  IABS R16, R10 ;  /* 0x0000000a00107213 */ /* 0x000fe20000000000 */
[----:B------:R-:W-:Y:S01]  /*08f0*/  IMAD.HI.U32 R12, R9, R18, RZ ;  /* 0x00000012090c7227 */ /* 0x000fe200078e00ff */
[----:B------:R-:W-:-:S02]  /*0900*/  IABS R20, R25 ;  /* 0x0000001900147213 */ /* 0x000fc40000000000 */
[----:B------:R-:W-:Y:S01]  /*0910*/  ISETP.GT.U32.AND P2, PT, R6, R17, PT ;  /* 0x000000110600720c */ /* 0x000fe20003f44070 */
[C---:B------:R-:W-:Y:S01]  /*0920*/  IMAD.HI.U32 R15, R9.reuse, R24, RZ ;  /* 0x00000018090f7227 */ /* 0x040fe200078e00ff */
[----:B------:R-:W-:Y:S02]  /*0930*/  ISETP.GE.AND P1, PT, R10, RZ, PT ;  /* 0x000000ff0a00720c */ /* 0x000fe40003f26270 */
[----:B------:R-:W-:Y:S01]  /*0940*/  ISETP.NE.AND P0, PT, R22, RZ, PT ;  /* 0x000000ff1600720c */ /* 0x000fe20003f05270 */
[----:B------:R-:W-:-:S04]  /*0950*/  IMAD.HI.U32 R10, R9, R16, RZ ;  /* 0x00000010090a7227 */ /* 0x000fc800078e00ff */
[----:B------:R-:W-:Y:S02]  /*0960*/  IMAD.MOV R12, RZ, RZ, -R12 ;  /* 0x000000ffff0c7224 */ /* 0x000fe400078e0a0c */
[----:B------:R-:W-:-:S04]  /*0970*/  IMAD.HI.U32 R13, R9, R20, RZ ;  /* 0x00000014090d7227 */ /* 0x000fc800078e00ff */
[----:B------:R-:W-:Y:S02]  /*0980*/  IMAD.MOV R15, RZ, RZ, -R15 ;  /* 0x000000ffff0f7224 */ /* 0x000fe400078e0a0f */
[----:B------:R-:W-:Y:S02]  /*0990*/  IMAD.MOV R10, RZ, RZ, -R10 ;  /* 0x000000ffff0a7224 */ /* 0x000fe400078e0a0a */
[----:B------:R-:W-:Y:S02]  /*09a0*/  IMAD R12, R11, R12, R18 ;  /* 0x0000000c0b0c7224 */ /* 0x000fe400078e0212 */
[----:B------:R-:W-:Y:S02]  /*09b0*/  VIADD R30, R19, 0x18 ;  /* 0x00000018131e7836 */ /* 0x000fe40000000000 */
[----:B------:R-:W-:Y:S01]  /*09c0*/  IMAD.MOV R13, RZ, RZ, -R13 ;  /* 0x000000ffff0d7224 */ /* 0x000fe200078e0a0d */
[C---:B------:R-:W-:Y:S01]  /*09d0*/  ISETP.GT.U32.AND P6, PT, R11.reuse, R12, PT ;  /* 0x0000000c0b00720c */ /* 0x040fe20003fc4070 */
[----:B------:R-:W-:Y:S01]  /*09e0*/  IMAD R18, R11, R15, R24 ;  /* 0x0000000f0b127224 */ /* 0x000fe200078e0218 */
[----:B------:R-:W-:Y:S01]  /*09f0*/  IABS R26, R30 ;  /* 0x0000001e001a7213 */ /* 0x000fe20000000000 */
[----:B------:R-:W-:-:S02]  /*0a00*/  @!P2 IMAD.IADD R17, R17, 0x1, -R6 ;  /* 0x000000011111a824 */ /* 0x000fc400078e0a06 */
[C---:B------:R-:W-:Y:S01]  /*0a10*/  IMAD R10, R11.reuse, R10, R16 ;  /* 0x0000000a0b0a7224 */ /* 0x040fe200078e0210 */
[C---:B------:R-:W-:Y:S01]  /*0a20*/  ISETP.GT.U32.AND P5, PT, R11.reuse, R18, PT ;  /* 0x000000120b00720c */ /* 0x040fe20003fa4070 */
[C---:B------:R-:W-:Y:S02]  /*0a30*/  IMAD R16, R11.reuse, R13, R20 ;  /* 0x0000000d0b107224 */ /* 0x040fe400078e0214 */
[----:B------:R-:W-:Y:S01]  /*0a40*/  IMAD.MOV.U32 R15, RZ, RZ, R17 ;  /* 0x000000ffff0f7224 */ /* 0x000fe200078e0011 */
[----:B------:R-:W-:Y:S01]  /*0a50*/  ISETP.GT.U32.AND P3, PT, R11, R10, PT ;  /* 0x0000000a0b00720c */ /* 0x000fe20003f64070 */
[----:B------:R-:W-:Y:S02]  /*0a60*/  VIADD R32, R19, 0x8 ;  /* 0x0000000813207836 */ /* 0x000fe40000000000 */
[----:B------:R-:W-:Y:S01]  /*0a70*/  @!P4 IMAD.MOV R15, RZ, RZ, -R15 ;  /* 0x000000ffff0fc224 */ /* 0x000fe200078e0a0f */
[----:B------:R-:W-:Y:S01]  /*0a80*/  ISETP.GT.U32.AND P4, PT, R11, R16, PT ;  /* 0x000000100b00720c */ /* 0x000fe20003f84070 */
[----:B------:R-:W-:Y:S01]  /*0a90*/  IMAD.HI.U32 R13, R9, R26, RZ ;  /* 0x0000001a090d7227 */ /* 0x000fe200078e00ff */
[----:B------:R-:W-:-:S02]  /*0aa0*/  IABS R6, R32 ;  /* 0x0000002000067213 */ /* 0x000fc40000000000 */
[----:B------:R-:W-:Y:S01]  /*0ab0*/  @!P0 LOP3.LUT R15, RZ, R22, RZ, 0x33, !PT ;  /* 0x00000016ff0f8212 */ /* 0x000fe200078e33ff */
[C---:B------:R-:W-:Y:S01]  /*0ac0*/  VIADD R31, R19.reuse, 0x10 ;  /* 0x00000010131f7836 */ /* 0x040fe20000000000 */
[----:B------:R-:W-:Y:S01]  /*0ad0*/  ISETP.GE.AND P0, PT, R19, RZ, PT ;  /* 0x000000ff1300720c */ /* 0x000fe20003f06270 */
[----:B------:R-:W-:Y:S02]  /*0ae0*/  IMAD.MOV R13, RZ, RZ, -R13 ;  /* 0x000000ffff0d7224 */ /* 0x000fe400078e0a0d */
[--C-:B------:R-:W-:Y:S01]  /*0af0*/  @!P5 IMAD.IADD R18, R18, 0x1, -R11.reuse ;  /* 0x000000011212d824 */ /* 0x100fe200078e0a0b */
[----:B------:R-:W-:Y:S01]  /*0b00*/  IABS R24, R31 ;  /* 0x0000001f00187213 */ /* 0x000fe20000000000 */
[C---:B------:R-:W-:Y:S02]  /*0b10*/  IMAD R20, R11.reuse, R13, R26 ;  /* 0x0000000d0b147224 */ /* 0x040fe400078e021a */
[----:B------:R-:W-:Y:S02]  /*0b20*/  IMAD.MOV.U32 R26, RZ, RZ, R6 ;  /* 0x000000ffff1a7224 */ /* 0x000fe400078e0006 */
[--C-:B------:R-:W-:Y:S01]  /*0b30*/  @!P6 IMAD.IADD R12, R12, 0x1, -R11.reuse ;  /* 0x000000010c0ce824 */ /* 0x100fe200078e0a0b */
[C---:B------:R-:W-:Y:S01]  /*0b40*/  ISETP.GT.U32.AND P6, PT, R11.reuse, R18, PT ;  /* 0x000000120b00720c */ /* 0x040fe20003fc4070 */
[----:B------:R-:W-:Y:S01]  /*0b50*/  @!P4 IMAD.IADD R16, R16, 0x1, -R11 ;  /* 0x000000011010c824 */ /* 0x000fe200078e0a0b */
[----:B------:R-:W-:Y:S01]  /*0b60*/  ISETP.GT.U32.AND P2, PT, R11, R20, PT ;  /* 0x000000140b00720c */ /* 0x000fe20003f44070 */
[----:B------:R-:W-:Y:S01]  /*0b70*/  IMAD.HI.U32 R6, R9, R24, RZ ;  /* 0x0000001809067227 */ /* 0x000fe200078e00ff */
[----:B------:R-:W-:-:S02]  /*0b80*/  ISETP.GT.U32.AND P4, PT, R11, R12, PT ;  /* 0x0000000c0b00720c */ /* 0x000fc40003f84070 */
[----:B------:R-:W-:Y:S01]  /*0b90*/  ISETP.GT.U32.AND P5, PT, R11, R16, PT ;  /* 0x000000100b00720c */ /* 0x000fe20003fa4070 */
[----:B------:R-:W-:-:S04]  /*0ba0*/  IMAD.HI.U32 R13, R9, R26, RZ ;  /* 0x0000001a090d7227 */ /* 0x000fc800078e00ff */
[----:B------:R-:W-:Y:S02]  /*0bb0*/  @!P3 IMAD.IADD R10, R10, 0x1, -R11 ;  /* 0x000000010a0ab824 */ /* 0x000fe400078e0a0b */
[----:B------:R-:W-:-:S03]  /*0bc0*/  IMAD.HI.U32 R9, R9, R28, RZ ;  /* 0x0000001c09097227 */ /* 0x000fc600078e00ff */
[C---:B------:R-:W-:Y:S01]  /*0bd0*/  ISETP.GT.U32.AND P3, PT, R11.reuse, R10, PT ;  /* 0x0000000a0b00720c */ /* 0x040fe20003f64070 */
[----:B------:R-:W-:Y:S02]  /*0be0*/  IMAD.MOV R9, RZ, RZ, -R9 ;  /* 0x000000ffff097224 */ /* 0x000fe400078e0a09 */
[----:B------:R-:W-:Y:S02]  /*0bf0*/  IMAD.MOV R6, RZ, RZ, -R6 ;  /* 0x000000ffff067224 */ /* 0x000fe400078e0a06 */
[C---:B------:R-:W-:Y:S01]  /*0c00*/  IMAD R28, R11.reuse, R9, R28 ;  /* 0x000000090b1c7224 */ /* 0x040fe200078e021c */
[----:B------:R-:W-:Y:S01]  /*0c10*/  SHF.R.S32.HI R9, RZ, 0x2, R14 ;  /* 0x00000002ff097819 */ /* 0x000fe2000001140e */
[----:B------:R-:W-:Y:S02]  /*0c20*/  IMAD.MOV R13, RZ, RZ, -R13 ;  /* 0x000000ffff0d7224 */ /* 0x000fe400078e0a0d */
[--C-:B------:R-:W-:Y:S01]  /*0c30*/  @!P6 IMAD.IADD R18, R18, 0x1, -R11.reuse ;  /* 0x000000011212e824 */ /* 0x100fe200078e0a0b */
[C---:B------:R-:W-:Y:S01]  /*0c40*/  ISETP.GT.U32.AND P6, PT, R11.reuse, R28, PT ;  /* 0x0000001c0b00720c */ /* 0x040fe20003fc4070 */
[----:B------:R-:W-:Y:S01]  /*0c50*/  IMAD R22, R11, R6, R24 ;  /* 0x000000060b167224 */ /* 0x000fe200078e0218 */
[----:B------:R-:W-:Y:S01]  /*0c60*/  SGXT R9, R9, 0x1 ;  /* 0x000000010909781a */ /* 0x000fe20000000200 */
[----:B------:R-:W-:Y:S01]  /*0c70*/  IMAD R26, R11, R13, R26 ;  /* 0x0000000d0b1a7224 */ /* 0x000fe200078e021a */
[----:B------:R-:W-:Y:S01]  /*0c80*/  LOP3.LUT R24, RZ, R23, RZ, 0x33, !PT ;  /* 0x00000017ff187212 */ /* 0x000fe200078e33ff */
[--C-:B------:R-:W-:Y:S01]  /*0c90*/  @!P5 IMAD.IADD R16, R16, 0x1, -R11.reuse ;  /* 0x000000011010d824 */ /* 0x100fe200078e0a0b */
[----:B------:R-:W-:Y:S01]  /*0ca0*/  ISETP.GE.AND P5, PT, R29, RZ, PT ;  /* 0x000000ff1d00720c */ /* 0x000fe20003fa6270 */
[--C-:B------:R-:W-:Y:S01]  /*0cb0*/  @!P3 IMAD.IADD R10, R10, 0x1, -R11.reuse ;  /* 0x000000010a0ab824 */ /* 0x100fe200078e0a0b */
[C---:B------:R-:W-:Y:S01]  /*0cc0*/  ISETP.GT.U32.AND P3, PT, R11.reuse, R22, PT ;  /* 0x000000160b00720c */ /* 0x040fe20003f64070 */
[----:B------:R-:W-:Y:S01]  /*0cd0*/  @!P4 IMAD.IADD R12, R12, 0x1, -R11 ;  /* 0x000000010c0cc824 */ /* 0x000fe200078e0a0b */
[----:B------:R-:W-:Y:S01]  /*0ce0*/  ISETP.GT.U32.AND P4, PT, R11, R26, PT ;  /* 0x0000001a0b00720c */ /* 0x000fe20003f84070 */
[----:B------:R-:W-:-:S02]  /*0cf0*/  IMAD.SHL.U32 R6, R14, 0x8, RZ ;  /* 0x000000080e067824 */ /* 0x000fc400078e00ff */
[----:B------:R-:W-:Y:S02]  /*0d00*/  IMAD.MOV.U32 R19, RZ, RZ, R12 ;  /* 0x000000ffff137224 */ /* 0x000fe400078e000c */
[--C-:B------:R-:W-:Y:S01]  /*0d10*/  @!P6 IMAD.IADD R28, R28, 0x1, -R11.reuse ;  /* 0x000000011c1ce824 */ /* 0x100fe200078e0a0b */
[----:B------:R-:W-:Y:S01]  /*0d20*/  LOP3.LUT R6, R6, 0x30, RZ, 0xc0, !PT ;  /* 0x0000003006067812 */ /* 0x000fe200078ec0ff */
[----:B------:R-:W-:Y:S02]  /*0d30*/  @!P2 IMAD.IADD R20, R20, 0x1, -R11 ;  /* 0x000000011414a824 */ /* 0x000fe400078e0a0b */
[----:B------:R-:W-:Y:S01]  /*0d40*/  @!P5 IMAD.MOV R19, RZ, RZ, -R19 ;  /* 0x000000ffff13d224 */ /* 0x000fe200078e0a13 */
[----:B------:R-:W-:Y:S01]  /*0d50*/  ISETP.GT.U32.AND P5, PT, R11, R28, PT ;  /* 0x0000001c0b00720c */ /* 0x000fe20003fa4070 */
[----:B------:R-:W-:Y:S01]  /*0d60*/  IMAD R21, R5, 0x10, R6 ;  /* 0x0000001005157824 */ /* 0x000fe200078e0206 */
[----:B------:R-:W-:Y:S01]  /*0d70*/  ISETP.GT.U32.AND P2, PT, R11, R20, PT ;  /* 0x000000140b00720c */ /* 0x000fe20003f44070 */
[--C-:B------:R-:W-:Y:S01]  /*0d80*/  @!P3 IMAD.IADD R22, R22, 0x1, -R11.reuse ;  /* 0x000000011616b824 */ /* 0x100fe200078e0a0b */
[----:B------:R-:W-:Y:S01]  /*0d90*/  ISETP.GE.AND P3, PT, R30, RZ, PT ;  /* 0x000000ff1e00720c */ /* 0x000fe20003f66270 */
[----:B------:R-:W-:Y:S01]  /*0da0*/  @!P4 IMAD.IADD R26, R26, 0x1, -R11 ;  /* 0x000000011a1ac824 */ /* 0x000fe200078e0a0b */
[----:B------:R-:W-:Y:S01]  /*0db0*/  LOP3.LUT R21, R21, 0x30, R4, 0x78, !PT ;  /* 0x0000003015157812 */ /* 0x000fe200078e7804 */
[C---:B------:R-:W-:Y:S01]  /*0dc0*/  IMAD.SHL.U32 R6, R14.reuse, 0x20, RZ ;  /* 0x000000200e067824 */ /* 0x040fe200078e00ff */
[C---:B------:R-:W-:Y:S01]  /*0dd0*/  ISETP.GT.U32.AND P4, PT, R11.reuse, R22, PT ;  /* 0x000000160b00720c */ /* 0x040fe20003f84070 */
[----:B------:R-:W-:Y:S01]  /*0de0*/  IMAD.MOV.U32 R17, RZ, RZ, R10 ;  /* 0x000000ffff117224 */ /* 0x000fe200078e000a */
[----:B------:R-:W-:Y:S01]  /*0df0*/  ISETP.GT.U32.AND P6, PT, R11, R26, PT ;  /* 0x0000001a0b00720c */ /* 0x000fe20003fc4070 */
[----:B------:R-:W-:Y:S01]  /*0e00*/  IMAD.SHL.U32 R10, R14, 0x10, RZ ;  /* 0x000000100e0a7824 */ /* 0x000fe200078e00ff */
[----:B------:R-:W-:Y:S01]  /*0e10*/  LOP3.LUT R6, R6, 0x60, RZ, 0xc0, !PT ;  /* 0x0000006006067812 */ /* 0x000fe200078ec0ff */
[----:B------:R-:W-:-:S02]  /*0e20*/  IMAD.SHL.U32 R5, R14, 0x40, RZ ;  /* 0x000000400e057824 */ /* 0x000fc400078e00ff */
[----:B------:R-:W-:Y:S01]  /*0e30*/  @!P5 IMAD.IADD R28, R28, 0x1, -R11 ;  /* 0x000000011c1cd824 */ /* 0x000fe200078e0a0b */
[----:B------:R-:W-:Y:S01]  /*0e40*/  LOP3.LUT R13, R6, 0x90, R9, 0xf8, !PT ;  /* 0x00000090060d7812 */ /* 0x000fe200078ef809 */
[----:B------:R-:W-:Y:S01]  /*0e50*/  @!P2 IMAD.IADD R20, R20, 0x1, -R11 ;  /* 0x000000011414a824 */ /* 0x000fe200078e0a0b */
[----:B------:R-:W-:Y:S01]  /*0e60*/  LOP3.LUT R9, R10, 0x100, RZ, 0xc0, !PT ;  /* 0x000001000a097812 */ /* 0x000fe200078ec0ff */
[----:B------:R-:W-:Y:S01]  /*0e70*/  @!P1 IMAD.MOV R17, RZ, RZ, -R17 ;  /* 0x000000ffff119224 */ /* 0x000fe200078e0a11 */
[----:B------:R-:W-:Y:S01]  /*0e80*/  LOP3.LUT R12, R5, 0x1c0, RZ, 0xc0, !PT ;  /* 0x000001c0050c7812 */ /* 0x000fe200078ec0ff */
[--C-:B------:R-:W-:Y:S01]  /*0e90*/  @!P4 IMAD.IADD R22, R22, 0x1, -R11.reuse ;  /* 0x000000011616c824 */ /* 0x100fe200078e0a0b */
[----:B------:R-:W-:Y:S01]  /*0ea0*/  LOP3.LUT R10, R13, 0x10, R4, 0x78, !PT ;  /* 0x000000100d0a7812 */ /* 0x000fe200078e7804 */
[----:B------:R-:W-:Y:S01]  /*0eb0*/  @!P6 IMAD.IADD R26, R26, 0x1, -R11 ;  /* 0x000000011a1ae824 */ /* 0x000fe200078e0a0b */
[----:B------:R-:W-:Y:S01]  /*0ec0*/  ISETP.NE.AND P5, PT, R23, RZ, PT ;  /* 0x000000ff1700720c */ /* 0x000fe20003fa5270 */
[----:B------:R-:W-:Y:S01]  /*0ed0*/  @!P3 IMAD.MOV R20, RZ, RZ, -R20 ;  /* 0x000000ffff14b224 */ /* 0x000fe200078e0a14 */
[----:B------:R-:W0:Y:S01]  /*0ee0*/  LDC R23, c[0x0][0x3b0] ;  /* 0x0000ec00ff177b82 */ /* 0x000e220000000800 */
[----:B------:R-:W-:Y:S01]  /*0ef0*/  ISETP.GE.AND P2, PT, R25, RZ, PT ;  /* 0x000000ff1900720c */ /* 0x000fe20003f46270 */
[----:B------:R-:W-:Y:S01]  /*0f00*/  @!P0 IMAD.MOV R28, RZ, RZ, -R28 ;  /* 0x000000ffff1c8224 */ /* 0x000fe200078e0a1c */
[----:B------:R-:W-:Y:S01]  /*0f10*/  IADD3 R9, PT, PT, R10, UR4, R9 ;  /* 0x000000040a097c10 */ /* 0x000fe2000fffe009 */
[----:B-1----:R-:W-:Y:S01]  /*0f20*/  IMAD R15, R15, UR8, RZ ;  /* 0x000000080f0f7c24 */ /* 0x002fe2000f8e02ff */
[----:B------:R-:W-:Y:S01]  /*0f30*/  IADD3 R10, PT, PT, R21, UR4, R12 ;  /* 0x00000004150a7c10 */ /* 0x000fe2000fffe00c */
[----:B------:R-:W-:Y:S01]  /*0f40*/  IMAD R21, R3, R42, RZ ;  /* 0x0000002a03157224 */ /* 0x000fe200078e02ff */
[----:B------:R-:W-:Y:S01]  /*0f50*/  ISETP.GE.AND P1, PT, R27, RZ, PT ;  /* 0x000000ff1b00720c */ /* 0x000fe20003f26270 */
[----:B------:R-:W1:Y:S01]  /*0f60*/  LDC.64 R12, c[0x0][0x388] ;  /* 0x0000e200ff0c7b82 */ /* 0x000e620000000a00 */
[----:B------:R-:W-:-:S02]  /*0f70*/  ISETP.GE.AND P4, PT, R31, RZ, PT ;  /* 0x000000ff1f00720c */ /* 0x000fc40003f86270 */
[----:B------:R-:W-:Y:S02]  /*0f80*/  ISETP.GE.AND P6, PT, R32, RZ, PT ;  /* 0x000000ff2000720c */ /* 0x000fe40003fc6270 */
[C---:B------:R-:W-:Y:S01]  /*0f90*/  SEL R17, R24.reuse, R17, !P5 ;  /* 0x0000001118117207 */ /* 0x040fe20006800000 */
[----:B------:R-:W-:Y:S01]  /*0fa0*/  @!P2 IMAD.MOV R16, RZ, RZ, -R16 ;  /* 0x000000ffff10a224 */ /* 0x000fe200078e0a10 */
[C---:B------:R-:W-:Y:S02]  /*0fb0*/  SEL R19, R24.reuse, R19, !P5 ;  /* 0x0000001318137207 */ /* 0x040fe40006800000 */
[C---:B------:R-:W-:Y:S02]  /*0fc0*/  SEL R20, R24.reuse, R20, !P5 ;  /* 0x0000001418147207 */ /* 0x040fe40006800000 */
[C---:B------:R-:W-:Y:S01]  /*0fd0*/  SEL R16, R24.reuse, R16, !P5 ;  /* 0x0000001018107207 */ /* 0x040fe20006800000 */
[----:B------:R-:W-:Y:S01]  /*0fe0*/  @!P1 IMAD.MOV R18, RZ, RZ, -R18 ;  /* 0x000000ffff129224 */ /* 0x000fe200078e0a12 */
[----:B------:R-:W-:Y:S01]  /*0ff0*/  LOP3.LUT R11, R3, 0x10, RZ, 0xfc, !PT ;  /* 0x00000010030b7812 */ /* 0x000fe200078efcff */
[----:B------:R-:W-:Y:S01]  /*1000*/  @!P4 IMAD.MOV R22, RZ, RZ, -R22 ;  /* 0x000000ffff16c224 */ /* 0x000fe200078e0a16 */
[----:B----4-:R-:W-:Y:S01]  /*1010*/  LEA R45, P0, R21, R46, 0x1 ;  /* 0x0000002e152d7211 */ /* 0x010fe200078008ff */
[----:B------:R-:W-:Y:S01]  /*1020*/  @!P6 IMAD.MOV R26, RZ, RZ, -R26 ;  /* 0x000000ffff1ae224 */ /* 0x000fe200078e0a1a */
[C---:B------:R-:W-:Y:S01]  /*1030*/  SEL R18, R24.reuse, R18, !P5 ;  /* 0x0000001218127207 */ /* 0x040fe20006800000 */
[-C--:B0-----:R-:W-:Y:S01]  /*1040*/  IMAD R17, R17, R23.reuse, RZ ;  /* 0x0000001711117224 */ /* 0x081fe200078e02ff */
[C---:B------:R-:W-:Y:S01]  /*1050*/  SEL R22, R24.reuse, R22, !P5 ;  /* 0x0000001618167207 */ /* 0x040fe20006800000 */
[-C--:B------:R-:W-:Y:S01]  /*1060*/  IMAD R19, R19, R23.reuse, RZ ;  /* 0x0000001713137224 */ /* 0x080fe200078e02ff */
[----:B------:R-:W-:Y:S01]  /*1070*/  SEL R26, R24, R26, !P5 ;  /* 0x0000001a181a7207 */ /* 0x000fe20006800000 */
[-C--:B------:R-:W-:Y:S01]  /*1080*/  IMAD R16, R16, R23.reuse, RZ ;  /* 0x0000001710107224 */ /* 0x080fe200078e02ff */
[----:B------:R-:W-:Y:S01]  /*1090*/  SEL R24, R24, R28, !P5 ;  /* 0x0000001c18187207 */ /* 0x000fe20006800000 */
[-C--:B------:R-:W-:Y:S01]  /*10a0*/  IMAD R18, R18, R23.reuse, RZ ;  /* 0x0000001712127224 */ /* 0x080fe200078e02ff */
[-C--:B-1----:R-:W-:Y:S01]  /*10b0*/  LEA R40, P3, R17, R12.reuse, 0x1 ;  /* 0x0000000c11287211 */ /* 0x082fe200078608ff */
[-C--:B------:R-:W-:Y:S01]  /*10c0*/  IMAD R20, R20, R23.reuse, RZ ;  /* 0x0000001714147224 */ /* 0x080fe200078e02ff */
[-C--:B------:R-:W-:Y:S01]  /*10d0*/  LEA R38, P6, R19, R12.reuse, 0x1 ;  /* 0x0000000c13267211 */ /* 0x080fe200078c08ff */
[-C--:B------:R-:W-:Y:S01]  /*10e0*/  IMAD R22, R22, R23.reuse, RZ ;  /* 0x0000001716167224 */ /* 0x080fe200078e02ff */
[----:B------:R-:W-:Y:S01]  /*10f0*/  LEA R36, P5, R16, R12, 0x1 ;  /* 0x0000000c10247211 */ /* 0x000fe200078a08ff */
[----:B------:R-:W-:Y:S01]  /*1100*/  IMAD R29, R26, R23, RZ ;  /* 0x000000171a1d7224 */ /* 0x000fe200078e02ff */
[----:B------:R-:W-:Y:S01]  /*1110*/  LEA.HI.X.SX32 R41, R17, R13, 0x1, P3 ;  /* 0x0000000d11297211 */ /* 0x000fe200018f0eff */
[----:B------:R-:W-:Y:S01]  /*1120*/  IMAD R24, R24, R23, RZ ;  /* 0x0000001718187224 */ /* 0x000fe200078e02ff */
[-C--:B------:R-:W-:Y:S01]  /*1130*/  LEA.HI.X.SX32 R39, R19, R13.reuse, 0x1, P6 ;  /* 0x0000000d13277211 */ /* 0x080fe200030f0eff */
[----:B------:R-:W-:Y:S01]  /*1140*/  IMAD R49, R11, R42, RZ ;  /* 0x0000002a0b317224 */ /* 0x000fe200078e02ff */
[----:B------:R-:W-:-:S02]  /*1150*/  LEA.HI.X.SX32 R37, R16, R13, 0x1, P5 ;  /* 0x0000000d10257211 */ /* 0x000fc400028f0eff */
[----:B------:R-:W-:Y:S02]  /*1160*/  CS2R R16, SRZ ;  /* 0x0000000000107805 */ /* 0x000fe4000001ff00 */
[-C--:B------:R-:W-:Y:S01]  /*1170*/  LEA R34, P2, R18, R12.reuse, 0x1 ;  /* 0x0000000c12227211 */ /* 0x080fe200078408ff */
[----:B------:R-:W-:Y:S01]  /*1180*/  IMAD.SHL.U32 R42, R42, 0x20, RZ ;  /* 0x000000202a2a7824 */ /* 0x000fe200078e00ff */
[-C--:B------:R-:W-:Y:S02]  /*1190*/  LEA R32, P4, R20, R12.reuse, 0x1 ;  /* 0x0000000c14207211 */ /* 0x080fe400078808ff */
[-C--:B------:R-:W-:Y:S02]  /*11a0*/  LEA R30, P3, R22, R12.reuse, 0x1 ;  /* 0x0000000c161e7211 */ /* 0x080fe400078608ff */
[-C--:B------:R-:W-:Y:S02]  /*11b0*/  LEA R28, P6, R29, R12.reuse, 0x1 ;  /* 0x0000000c1d1c7211 */ /* 0x080fe400078c08ff */
[----:B------:R-:W-:-:S02]  /*11c0*/  LEA R26, P5, R24, R12, 0x1 ;  /* 0x0000000c181a7211 */ /* 0x000fc400078a08ff */
[----:B------:R-:W-:Y:S02]  /*11d0*/  SHF.R.S32.HI R12, RZ, 0x6, R14 ;  /* 0x00000006ff0c7819 */ /* 0x000fe4000001140e */
[----:B------:R-:W-:Y:S02]  /*11e0*/  LEA R43, P1, R49, R46, 0x1 ;  /* 0x0000002e312b7211 */ /* 0x000fe400078208ff */
[----:B------:R-:W-:Y:S02]  /*11f0*/  SGXT R12, R12, 0x1 ;  /* 0x000000010c0c781a */ /* 0x000fe40000000200 */
[-C--:B------:R-:W-:Y:S02]  /*1200*/  LEA.HI.X.SX32 R35, R18, R13.reuse, 0x1, P2 ;  /* 0x0000000d12237211 */ /* 0x080fe400010f0eff */
[----:B------:R-:W-:Y:S02]  /*1210*/  CS2R R18, SRZ ;  /* 0x0000000000127805 */ /* 0x000fe4000001ff00 */
[----:B------:R-:W-:-:S02]  /*1220*/  LEA.HI.X.SX32 R33, R20, R13, 0x1, P4 ;  /* 0x0000000d14217211 */ /* 0x000fc400020f0eff */
[-C--:B------:R-:W-:Y:S02]  /*1230*/  LEA.HI.X.SX32 R31, R22, R13.reuse, 0x1, P3 ;  /* 0x0000000d161f7211 */ /* 0x080fe400018f0eff */
[-C--:B------:R-:W-:Y:S02]  /*1240*/  LEA.HI.X.SX32 R29, R29, R13.reuse, 0x1, P6 ;  /* 0x0000000d1d1d7211 */ /* 0x080fe400030f0eff */
[----:B------:R-:W-:Y:S01]  /*1250*/  LEA.HI.X.SX32 R27, R24, R13, 0x1, P5 ;  /* 0x0000000d181b7211 */ /* 0x000fe200028f0eff */
[----:B------:R-:W-:Y:S01]  /*1260*/  IMAD.WIDE R24, R15, 0x2, RZ ;  /* 0x000000020f187825 */ /* 0x000fe200078e02ff */
[----:B------:R-:W-:Y:S02]  /*1270*/  LOP3.LUT R13, R12, 0x90, RZ, 0xc0, !PT ;  /* 0x000000900c0d7812 */ /* 0x000fe400078ec0ff */
[-C--:B------:R-:W-:Y:S02]  /*1280*/  LEA.HI.X.SX32 R49, R49, R47.reuse, 0x1, P1 ;  /* 0x0000002f31317211 */ /* 0x080fe400008f0eff */
[----:B------:R-:W-:-:S02]  /*1290*/  LEA.HI.X.SX32 R47, R21, R47, 0x1, P0 ;  /* 0x0000002f152f7211 */ /* 0x000fc400000f0eff */
[----:B---3--:R-:W-:-:S07]  /*12a0*/  LOP3.LUT R46, R13, 0x17e, R4, 0x78, !PT ;  /* 0x0000017e0d2e7812 */ /* 0x008fce00078e7804 */
.L_x_1:
[----:B------:R-:W-:Y:S02]  /*12b0*/  ISETP.GE.AND P0, PT, R3, UR5, PT ;  /* 0x0000000503007c0c */ /* 0x000fe4000bf06270 */
[C---:B------:R-:W-:Y:S02]  /*12c0*/  IADD3 R20, P1, PT, R24.reuse, R45, RZ ;  /* 0x0000002d18147210 */ /* 0x040fe40007f3e0ff */
[----:B------:R-:W-:Y:S02]  /*12d0*/  PRMT R55, RZ, 0x7610, R55 ;  /* 0x00007610ff377816 */ /* 0x000fe40000000037 */
[----:B------:R-:W-:Y:S01]  /*12e0*/  ISETP.GE.AND P2, PT, R11, UR5, PT ;  /* 0x000000050b007c0c */ /* 0x000fe2000bf46270 */
[----:B------:R-:W-:Y:S01]  /*12f0*/  IMAD.X R21, R25, 0x1, R47, P1 ;  /* 0x0000000119157824 */ /* 0x000fe200008e062f */
[----:B------:R-:W-:-:S05]  /*1300*/  IADD3 R14, P1, PT, R24, R43, RZ ;  /* 0x0000002b180e7210 */ /* 0x000fca0007f3e0ff */
[----:B------:R0:W2:Y:S01]  /*1310*/  @!P0 LDG.E.U16 R55, desc[UR6][R20.64] ;  /* 0x0000000614378981 */ /* 0x0000a2000c1e1500 */
[----:B------:R-:W-:Y:S01]  /*1320*/  PRMT R23, RZ, 0x7610, R23 ;  /* 0x00007610ff177816 */ /* 0x000fe20000000017 */
[----:B------:R-:W-:Y:S01]  /*1330*/  IMAD.X R15, R25, 0x1, R49, P1 ;  /* 0x00000001190f7824 */ /* 0x000fe200008e0631 */
[----:B------:R-:W-:-:S04]  /*1340*/  ISETP.GE.AND P0, PT, R2, UR5, PT ;  /* 0x0000000502007c0c */ /* 0x000fc8000bf06270 */
[----:B------:R1:W3:Y:S01]  /*1350*/  @!P2 LDG.E.U16 R23, desc[UR6][R14.64] ;  /* 0x000000060e17a981 */ /* 0x0002e2000c1e1500 */
[----:B------:R-:W-:Y:S01]  /*1360*/  PRMT R52, RZ, 0x7610, R52 ;  /* 0x00007610ff347816 */ /* 0x000fe20000000034 */
[C---:B------:R-:W-:Y:S01]  /*1370*/  IMAD.WIDE R12, R51.reuse, 0x2, R26 ;  /* 0x00000002330c7825 */ /* 0x040fe200078e021a */
[----:B------:R-:W-:Y:S01]  /*1380*/  BAR.SYNC.DEFER_BLOCKING 0x0 ;  /* 0x0000000000007b1d */ /* 0x000fe20000010000 */
[----:B------:R-:W-:Y:S02]  /*1390*/  PRMT R22, RZ, 0x7610, R22 ;  /* 0x00007610ff167816 */ /* 0x000fe40000000016 */
[C---:B0-----:R-:W-:Y:S01]  /*13a0*/  IMAD.WIDE R20, R51.reuse, 0x2, R28 ;  /* 0x0000000233147825 */ /* 0x041fe200078e021c */
[----:B------:R-:W-:Y:S02]  /*13b0*/  PRMT R48, RZ, 0x7610, R48 ;  /* 0x00007610ff307816 */ /* 0x000fe40000000030 */
[----:B------:R-:W-:Y:S01]  /*13c0*/  PRMT R50, RZ, 0x7610, R50 ;  /* 0x00007610ff327816 */ /* 0x000fe20000000032 */
[----:B-1----:R-:W-:Y:S01]  /*13d0*/  IMAD.WIDE R14, R51, 0x2, R30 ;  /* 0x00000002330e7825 */ /* 0x002fe200078e021e */
[----:B------:R-:W-:-:S02]  /*13e0*/  PRMT R56, RZ, 0x7610, R56 ;  /* 0x00007610ff387816 */ /* 0x000fc40000000038 */
[----:B------:R-:W-:Y:S02]  /*13f0*/  PRMT R58, RZ, 0x7610, R58 ;  /* 0x00007610ff3a7816 */ /* 0x000fe4000000003a */
[----:B------:R-:W-:Y:S02]  /*1400*/  PRMT R60, RZ, 0x7610, R60 ;  /* 0x00007610ff3c7816 */ /* 0x000fe4000000003c */
[----:B------:R-:W-:Y:S01]  /*1410*/  PRMT R57, RZ, 0x7610, R57 ;  /* 0x00007610ff397816 */ /* 0x000fe20000000039 */
[----:B------:R0:W4:Y:S04]  /*1420*/  @!P0 LDG.E.U16 R52, desc[UR6][R12.64] ;  /* 0x000000060c348981 */ /* 0x000128000c1e1500 */
[----:B------:R1:W5:Y:S04]  /*1430*/  @!P0 LDG.E.U16 R22, desc[UR6][R20.64] ;  /* 0x0000000614168981 */ /* 0x000368000c1e1500 */
[----:B------:R1:W5:Y:S01]  /*1440*/  @!P0 LDG.E.U16 R48, desc[UR6][R14.64] ;  /* 0x000000060e308981 */ /* 0x000362000c1e1500 */
[----:B0-----:R-:W-:-:S04]  /*1450*/  IMAD.WIDE R12, R51, 0x2, R32 ;  /* 0x00000002330c7825 */ /* 0x001fc800078e0220 */
[C---:B-1----:R-:W-:Y:S01]  /*1460*/  IMAD.WIDE R20, R51.reuse, 0x2, R34 ;  /* 0x0000000233147825 */ /* 0x042fe200078e0222 */
[----:B------:R0:W5:Y:S03]  /*1470*/  @!P0 LDG.E.U16 R50, desc[UR6][R12.64] ;  /* 0x000000060c328981 */ /* 0x000166000c1e1500 */
[C---:B------:R-:W-:Y:S01]  /*1480*/  IMAD.WIDE R14, R51.reuse, 0x2, R36 ;  /* 0x00000002330e7825 */ /* 0x040fe200078e0224 */
[----:B------:R-:W5:Y:S04]  /*1490*/  @!P0 LDG.E.U16 R56, desc[UR6][R20.64] ;  /* 0x0000000614388981 */ /* 0x000f68000c1e1500 */
[----:B------:R-:W5:Y:S01]  /*14a0*/  @!P0 LDG.E.U16 R58, desc[UR6][R14.64] ;  /* 0x000000060e3a8981 */ /* 0x000f62000c1e1500 */
[----:B0-----:R-:W-:-:S05]  /*14b0*/  IMAD.WIDE R12, R51, 0x2, R38 ;  /* 0x00000002330c7825 */ /* 0x001fca00078e0226 */
[----:B------:R-:W5:Y:S04]  /*14c0*/  @!P0 LDG.E.U16 R60, desc[UR6][R12.64] ;  /* 0x000000060c3c8981 */ /* 0x000f68000c1e1500 */
[----:B--2---:R0:W-:Y:S02]  /*14d0*/  STS.U16 [R46+UR4+0x1000], R55 ;  /* 0x001000372e007988 */ /* 0x0041e40008000404 */
[----:B0-----:R-:W-:-:S05]  /*14e0*/  IMAD.WIDE R54, R51, 0x2, R40 ;  /* 0x0000000233367825 */ /* 0x001fca00078e0228 */
[----:B------:R-:W2:Y:S04]  /*14f0*/  @!P0 LDG.E.U16 R57, desc[UR6][R54.64] ;  /* 0x0000000636398981 */ /* 0x000ea8000c1e1500 */
[----:B---3--:R-:W-:Y:S04]  /*1500*/  STS.U16 [R46+UR4+0x1200], R23 ;  /* 0x001200172e007988 */ /* 0x008fe80008000404 */
[----:B----4-:R-:W-:Y:S04]  /*1510*/  STS.U16 [R7+UR4], R52 ;  /* 0x0000003407007988 */ /* 0x010fe80008000404 */
[----:B-----5:R-:W-:Y:S04]  /*1520*/  STS.U16 [R7+UR4+0x200], R22 ;  /* 0x0002001607007988 */ /* 0x020fe80008000404 */
[----:B------:R-:W-:Y:S04]  /*1530*/  STS.U16 [R7+UR4+0x400], R48 ;  /* 0x0004003007007988 */ /* 0x000fe80008000404 */
[----:B------:R-:W-:Y:S04]  /*1540*/  STS.U16 [R7+UR4+0x600], R50 ;  /* 0x0006003207007988 */ /* 0x000fe80008000404 */
[----:B------:R-:W-:Y:S04]  /*1550*/  STS.U16 [R7+UR4+0x800], R56 ;  /* 0x0008003807007988 */ /* 0x000fe80008000404 */
[----:B------:R-:W-:Y:S04]  /*1560*/  STS.U16 [R7+UR4+0xa00], R58 ;  /* 0x000a003a07007988 */ /* 0x000fe80008000404 */
[----:B------:R-:W-:Y:S01]  /*1570*/  STS.U16 [R7+UR4+0xc00], R60 ;  /* 0x000c003c07007988 */ /* 0x000fe20008000404 */
[----:B------:R-:W-:-:S05]  /*1580*/  VIADD R44, R44, 0xffffffff ;  /* 0xffffffff2c2c7836 */ /* 0x000fca0000000000 */
[----:B------:R-:W-:Y:S01]  /*1590*/  ISETP.NE.U32.AND P0, PT, R44, RZ, PT ;  /* 0x000000ff2c00720c */ /* 0x000fe20003f05070 */
[----:B------:R-:W-:Y:S01]  /*15a0*/  UIADD3 UR5, UPT, UPT, UR5, -0x20, URZ ;  /* 0xffffffe005057890 */ /* 0x000fe2000fffe0ff */
[----:B------:R-:W-:-:S04]  /*15b0*/  IMAD.WIDE R40, R53, 0x2, R40 ;  /* 0x0000000235287825 */ /* 0x000fc800078e0228 */
[----:B------:R-:W-:-:S04]  /*15c0*/  IMAD.WIDE R38, R53, 0x2, R38 ;  /* 0x0000000235267825 */ /* 0x000fc800078e0226 */
[----:B------:R-:W-:-:S04]  /*15d0*/  IMAD.WIDE R36, R53, 0x2, R36 ;  /* 0x0000000235247825 */ /* 0x000fc800078e0224 */
[----:B------:R-:W-:-:S04]  /*15e0*/  IMAD.WIDE R34, R53, 0x2, R34 ;  /* 0x0000000235227825 */ /* 0x000fc800078e0222 */
[----:B------:R-:W-:-:S04]  /*15f0*/  IMAD.WIDE R32, R53, 0x2, R32 ;  /* 0x0000000235207825 */ /* 0x000fc800078e0220 */
[----:B------:R-:W-:-:S04]  /*1600*/  IMAD.WIDE R30, R53, 0x2, R30 ;  /* 0x00000002351e7825 */ /* 0x000fc800078e021e */
[----:B------:R-:W-:-:S04]  /*1610*/  IMAD.WIDE R28, R53, 0x2, R28 ;  /* 0x00000002351c7825 */ /* 0x000fc800078e021c */
[----:B------:R-:W-:-:S04]  /*1620*/  IMAD.WIDE R26, R53, 0x2, R26 ;  /* 0x00000002351a7825 */ /* 0x000fc800078e021a */
[----:B------:R-:W-:Y:S01]  /*1630*/  IMAD.WIDE R24, R42, 0x2, R24 ;  /* 0x000000022a187825 */ /* 0x000fe200078e0218 */
[----:B--2---:R-:W-:Y:S01]  /*1640*/  STS.U16 [R7+UR4+0xe00], R57 ;  /* 0x000e003907007988 */ /* 0x004fe20008000404 */
[----:B------:R-:W-:Y:S06]  /*1650*/  BAR.SYNC.DEFER_BLOCKING 0x0 ;  /* 0x0000000000007b1d */ /* 0x000fec0000010000 */
[----:B------:R-:W-:Y:S04]  /*1660*/  LDSM.16.MT88.4 R20, [R9+0x1000] ;  /* 0x001000000914783b */ /* 0x000fe80000004200 */
[----:B------:R-:W0:Y:S02]  /*1670*/  LDSM.16.M88.4 R12, [R10] ;  /* 0x000000000a0c783b */ /* 0x000e240000000200 */
[----:B0-----:R-:W-:Y:S02]  /*1680*/  HMMA.16816.F32.BF16 R16, R20, R12, R16 ;  /* 0x0000000c1410723c */ /* 0x001fe40000041810 */
[----:B------:R-:W0:-:S15]  /*1690*/  LDSM.16.MT88.4 R20, [R9+0x1200] ;  /* 0x001200000914783b */ /* 0x000e1e0000004200 */
[----:B------:R-:W-:-:S03]  /*16a0*/  NOP ;  /* 0x0000000000007918 */ /* 0x000fc60000000000 */
[----:B0-----:R-:W-:Y:S01]  /*16b0*/  HMMA.16816.F32.BF16 R16, R20, R14, R16 ;  /* 0x0000000e1410723c */ /* 0x001fe20000041810 */
[----:B------:R-:W-:-:S04]  /*16c0*/  NOP ;  /* 0x0000000000007918 */ /* 0x000fc80000000000 */
[----:B------:R-:W-:-:S15]  /*16d0*/  @P0 BRA `(.L_x_1) ;  /* 0xfffffff800f40947 */ /* 0x000fde000383ffff */
[----:B------:R-:W-:Y:S02]  /*16e0*/  F2FP.BF16.F32.PACK_AB R18, R19, R18 ;  /* 0x000000121312723e */ /* 0x000fe400000010ff */
[----:B------:R-:W-:-:S07]  /*16f0*/  F2FP.BF16.F32.PACK_AB R16, R17, R16 ;  /* 0x000000101110723e */ /* 0x000fce00000010ff */
.L_x_0:
[----:B------:R-:W0:Y:S01]  /*1700*/  S2R R17, SR_TID.X ;  /* 0x0000000000117919 */ /* 0x000e220000002100 */
[----:B------:R-:W1:Y:S01]  /*1710*/  S2UR UR5, SR_CgaCtaId ;  /* 0x00000000000579c3 */ /* 0x000e620000008800 */
[----:B------:R-:W-:Y:S01]  /*1720*/  UMOV UR4, 0x400 ;  /* 0x0000040000047882 */ /* 0x000fe20000000000 */
[----:B------:R-:W-:-:S06]  /*1730*/  LOP3.LUT R5, R5, 0x600, RZ, 0xc0, !PT ;  /* 0x0000060005057812 */ /* 0x000fcc00078ec0ff */
[----:B------:R-:W-:Y:S01]  /*1740*/  BAR.SYNC.DEFER_BLOCKING 0x0 ;  /* 0x0000000000007b1d */ /* 0x000fe20000010000 */
[----:B------:R-:W-:Y:S01]  /*1750*/  PRMT R12, R18, 0x7632, R12 ;  /* 0x00007632120c7816 */ /* 0x000fe2000000000c */
[----:B------:R-:W-:-:S06]  /*1760*/  IMAD R2, R2, 0x4, R5 ;  /* 0x0000000402027824 */ /* 0x000fcc00078e0205 */
[----:B------:R-:W2:Y:S01]  /*1770*/  LDC R11, c[0x0][0x3b8] ;  /* 0x0000ee00ff0b7b82 */ /* 0x000ea20000000800 */
[----:B------:R-:W3:Y:S01]  /*1780*/  LDCU.128 UR8, c[0x0][0x390] ;  /* 0x00007200ff0877ac */ /* 0x000ee20008000c00 */
[----:B-1----:R-:W-:Y:S01]  /*1790*/  ULEA UR4, UR5, UR4, 0x18 ;  /* 0x0000000405047291 */ /* 0x002fe2000f8ec0ff */
[----:B------:R-:W1:Y:S01]  /*17a0*/  LDCU UR5, c[0x0][0x3b4] ;  /* 0x00007680ff0577ac */ /* 0x000e620008000800 */
[----:B---3--:R-:W-:Y:S02]  /*17b0*/  ISETP.GE.AND P0, PT, R0, UR10, PT ;  /* 0x0000000a00007c0c */ /* 0x008fe4000bf06270 */
[--C-:B0-----:R-:W-:Y:S01]  /*17c0*/  LOP3.LUT R10, R6, 0x1c, R17.reuse, 0xf8, !PT ;  /* 0x0000001c060a7812 */ /* 0x101fe200078ef811 */
[----:B------:R-:W-:Y:S01]  /*17d0*/  IMAD.SHL.U32 R6, R17, 0x4, RZ ;  /* 0x0000000411067824 */ /* 0x000fe200078e00ff */
[--C-:B------:R-:W-:Y:S02]  /*17e0*/  SHF.R.U32.HI R7, RZ, 0x5, R17.reuse ;  /* 0x00000005ff077819 */ /* 0x100fe40000011611 */
[----:B------:R-:W-:-:S02]  /*17f0*/  LOP3.LUT R9, R2, 0xe0, R17, 0x78, !PT ;  /* 0x000000e002097812 */ /* 0x000fc400078e7811 */
[----:B------:R-:W-:Y:S02]  /*1800*/  LOP3.LUT R7, R10, 0x2, R7, 0xf8, !PT ;  /* 0x000000020a077812 */ /* 0x000fe400078ef807 */
[----:B------:R-:W-:Y:S02]  /*1810*/  PRMT R10, R16, 0x7632, R10 ;  /* 0x00007632100a7816 */ /* 0x000fe4000000000a */
[----:B------:R-:W-:Y:S02]  /*1820*/  LOP3.LUT R7, R7, 0x80, R6, 0xf8, !PT ;  /* 0x0000008007077812 */ /* 0x000fe400078ef806 */
[----:B------:R-:W-:Y:S01]  /*1830*/  LOP3.LUT R2, R8, R3, RZ, 0xfc, !PT ;  /* 0x0000000308027212 */ /* 0x000fe200078efcff */
[----:B-1----:R-:W-:Y:S01]  /*1840*/  IMAD R0, R0, UR5, RZ ;  /* 0x0000000500007c24 */ /* 0x002fe2000f8e02ff */
[----:B------:R-:W-:Y:S02]  /*1850*/  LOP3.LUT R7, R7, 0x100, R4, 0xf8, !PT ;  /* 0x0000010007077812 */ /* 0x000fe400078ef804 */
[----:B------:R-:W-:-:S02]  /*1860*/  ISETP.LT.AND P3, PT, R2, UR11, !P0 ;  /* 0x0000000b02007c0c */ /* 0x000fc4000c761270 */
[C---:B------:R-:W-:Y:S01]  /*1870*/  LOP3.LUT R4, R7.reuse, 0x40, RZ, 0x3c, !PT ;  /* 0x0000004007047812 */ /* 0x040fe200078e3cff */
[----:B------:R-:W-:Y:S01]  /*1880*/  STS.U16 [R7+UR4], R16 ;  /* 0x0000001007007988 */ /* 0x000fe20008000404 */
[C---:B------:R-:W-:Y:S02]  /*1890*/  LOP3.LUT R5, R7.reuse, 0x20, RZ, 0x3c, !PT ;  /* 0x0000002007057812 */ /* 0x040fe400078e3cff */
[----:B------:R-:W-:Y:S01]  /*18a0*/  LOP3.LUT R6, R7, 0x60, RZ, 0x3c, !PT ;  /* 0x0000006007067812 */ /* 0x000fe200078e3cff */
[----:B------:R0:W-:Y:S04]  /*18b0*/  STS.U16 [R4+UR4+0x400], R10 ;  /* 0x0004000a04007988 */ /* 0x0001e80008000404 */
[----:B------:R2:W-:Y:S04]  /*18c0*/  STS.U16 [R5+UR4+0x200], R18 ;  /* 0x0002001205007988 */ /* 0x0005e80008000404 */
[----:B------:R1:W-:Y:S01]  /*18d0*/  STS.U16 [R6+UR4+0x600], R12 ;  /* 0x0006000c06007988 */ /* 0x0003e20008000404 */
[C-C-:B0-----:R-:W-:Y:S01]  /*18e0*/  LOP3.LUT R4, R8.reuse, 0x20, R3.reuse, 0xfe, !PT ;  /* 0x0000002008047812 */ /* 0x141fe200078efe03 */
[----:B------:R-:W-:Y:S01]  /*18f0*/  BAR.SYNC.DEFER_BLOCKING 0x0 ;  /* 0x0000000000007b1d */ /* 0x000fe20000010000 */
[----:B------:R-:W-:Y:S01]  /*1900*/  LOP3.LUT R3, R8, 0x10, R3, 0xfe, !PT ;  /* 0x0000001008037812 */ /* 0x000fe200078efe03 */
[----:B--2---:R-:W-:Y:S01]  /*1910*/  IMAD R5, R2, R11, RZ ;  /* 0x0000000b02057224 */ /* 0x004fe200078e02ff */
[----:B------:R-:W-:-:S02]  /*1920*/  LEA.HI R8, R17, R8, RZ, 0x1c ;  /* 0x0000000811087211 */ /* 0x000fc400078fe0ff */
[----:B------:R-:W-:Y:S01]  /*1930*/  LEA R10, P4, R0, UR8, 0x1 ;  /* 0x00000008000a7c11 */ /* 0x000fe2000f8808ff */
[CC--:B------:R-:W-:Y:S01]  /*1940*/  IMAD R7, R3.reuse, R11.reuse, RZ ;  /* 0x0000000b03077224 */ /* 0x0c0fe200078e02ff */
[----:B------:R-:W-:Y:S01]  /*1950*/  ISETP.LT.AND P2, PT, R3, UR11, !P0 ;  /* 0x0000000b03007c0c */ /* 0x000fe2000c741270 */
[----:B------:R-:W-:Y:S01]  /*1960*/  VIADD R8, R8, 0x30 ;  /* 0x0000003008087836 */ /* 0x000fe20000000000 */
[----:B------:R-:W-:Y:S02]  /*1970*/  ISETP.LT.AND P1, PT, R4, UR11, !P0 ;  /* 0x0000000b04007c0c */ /* 0x000fe4000c721270 */
[----:B-1----:R-:W-:Y:S01]  /*1980*/  LEA.HI.X.SX32 R12, R0, UR9, 0x1, P4 ;  /* 0x00000009000c7c11 */ /* 0x002fe2000a0f0eff */
[C---:B------:R-:W-:Y:S01]  /*1990*/  IMAD R0, R8.reuse, R11, RZ ;  /* 0x0000000b08007224 */ /* 0x040fe200078e02ff */
[----:B------:R-:W-:Y:S02]  /*19a0*/  LEA R2, P4, R5, R10, 0x1 ;  /* 0x0000000a05027211 */ /* 0x000fe400078808ff */
[----:B------:R-:W-:-:S02]  /*19b0*/  ISETP.LT.AND P0, PT, R8, UR11, !P0 ;  /* 0x0000000b08007c0c */ /* 0x000fc4000c701270 */
[----:B------:R-:W-:Y:S02]  /*19c0*/  LEA R4, P6, R7, R10, 0x1 ;  /* 0x0000000a07047211 */ /* 0x000fe400078c08ff */
[----:B------:R-:W-:Y:S02]  /*19d0*/  LEA.HI.X.SX32 R3, R5, R12, 0x1, P4 ;  /* 0x0000000c05037211 */ /* 0x000fe400020f0eff */
[----:B------:R-:W-:Y:S01]  /*19e0*/  LEA R8, P4, R0, R10, 0x1 ;  /* 0x0000000a00087211 */ /* 0x000fe200078808ff */
[----:B------:R-:W0:Y:S04]  /*19f0*/  LDS R13, [R9+UR4] ;  /* 0x00000004090d7984 */ /* 0x000e280008000800 */
[----:B------:R1:W2:Y:S02]  /*1a00*/  LDS R15, [R9+UR4+0x100] ;  /* 0x00010004090f7984 */ /* 0x0002a40008000800 */
[----:B-1----:R-:W-:Y:S01]  /*1a10*/  IMAD R9, R11, 0x20, R5 ;  /* 0x000000200b097824 */ /* 0x002fe200078e0205 */
[----:B------:R-:W-:-:S04]  /*1a20*/  LEA.HI.X.SX32 R5, R7, R12, 0x1, P6 ;  /* 0x0000000c07057211 */ /* 0x000fc800030f0eff */
[----:B------:R-:W-:-:S04]  /*1a30*/  LEA R6, P5, R9, R10, 0x1 ;  /* 0x0000000a09067211 */ /* 0x000fc800078a08ff */
[-C--:B------:R-:W-:Y:S02]  /*1a40*/  LEA.HI.X.SX32 R7, R9, R12.reuse, 0x1, P5 ;  /* 0x0000000c09077211 */ /* 0x080fe400028f0eff */
[----:B------:R-:W-:Y:S02]  /*1a50*/  LEA.HI.X.SX32 R9, R0, R12, 0x1, P4 ;  /* 0x0000000c00097211 */ /* 0x000fe400020f0eff */
[----:B0-----:R-:W-:Y:S01]  /*1a60*/  PRMT R10, R13, 0x7632, R10 ;  /* 0x000076320d0a7816 */ /* 0x001fe2000000000a */
[----:B------:R0:W-:Y:S04]  /*1a70*/  @P3 STG.E.U16 desc[UR6][R2.64], R13 ;  /* 0x0000000d02003986 */ /* 0x0001e8000c101506 */
[----:B------:R0:W-:Y:S04]  /*1a80*/  @P2 STG.E.U16 desc[UR6][R4.64], R10 ;  /* 0x0000000a04002986 */ /* 0x0001e8000c101506 */
[----:B--2---:R0:W-:Y:S01]  /*1a90*/  @P1 STG.E.U16 desc[UR6][R6.64], R15 ;  /* 0x0000000f06001986 */ /* 0x0041e2000c101506 */
[----:B------:R-:W-:Y:S05]  /*1aa0*/  @!P0 EXIT ;  /* 0x000000000000894d */ /* 0x000fea0003800000 */
[----:B0-----:R-:W-:-:S05]  /*1ab0*/  PRMT R4, R15, 0x7632, R4 ;  /* 0x000076320f047816 */ /* 0x001fca0000000004 */
[----:B------:R-:W-:Y:S01]  /*1ac0*/  STG.E.U16 desc[UR6][R8.64], R4 ;  /* 0x0000000408007986 */ /* 0x000fe2000c101506 */
[----:B------:R-:W-:Y:S05]  /*1ad0*/  EXIT ;  /* 0x000000000000794d */ /* 0x000fea0003800000 */
.L_x_2:
[----:B------:R-:W-:-:S00]  /*1ae0*/  BRA `(.L_x_2) ;  /* 0xfffffffc00fc7947 */ /* 0x000fc0000383ffff */
[----:B------:R-:W-:-:S00]  /*1af0*/  NOP ;  /* 0x0000000000007918 */ /* 0x000fc00000000000 */
        /* <DEDUP_REMOVED lines=8> */
.L_x_3:


//--------------------- .nv.shared.matmul_kernel  --------------------------
	.section	.nv.shared.matmul_kernel,"aw",@nobits
	.sectionflags	@""
	.align	16
	.zero		1024


//--------------------- .nv.shared.reserved.0     --------------------------
	.section	.nv.shared.reserved.0,"aw",@nobits
	.weak		__nv_reservedSMEM_offset_0_alias
	.size		__nv_reservedSMEM_offset_0_alias, 0, 64
	.other		__nv_reservedSMEM_offset_0_alias,@"STO_CUDA_RESERVED_SHARED STV_DEFAULT"
__nv_reservedSMEM_offset_0_alias:
	.zero		0
	.zero		64


//--------------------- .nv.constant0.matmul_kernel --------------------------
	.section	.nv.constant0.matmul_kernel,"a",@progbits
	.sectionflags	@""
	.align	4
.nv.constant0.matmul_kernel:
	.zero		976


//--------------------- SYMBOLS --------------------------

	.type		.nv.reservedSmem.offset0,@object
	.size		.nv.reservedSmem.offset0,0x4
	.type		.nv.reservedSmem.cap,@object
	.size		.nv.reservedSmem.cap,0x4
